//
// Generated by NVIDIA NVVM Compiler
//
// Compiler Build ID: CL-36424714
// Cuda compilation tools, release 13.0, V13.0.88
// Based on NVVM 20.0.0
//

.version 9.0
.target sm_100
.address_size 64

	// .globl	_Z21compute_forces_kernelPfS_i

.visible .entry _Z21compute_forces_kernelPfS_i(
	.param .u64 .ptr .align 1 _Z21compute_forces_kernelPfS_i_param_0,
	.param .u64 .ptr .align 1 _Z21compute_forces_kernelPfS_i_param_1,
	.param .u32 _Z21compute_forces_kernelPfS_i_param_2
)
{
	.reg .pred 	%p<33>;
	.reg .b32 	%r<54>;
	.reg .b32 	%f<473>;
	.reg .b64 	%rd<33>;

	ld.param.u64 	%rd11, [_Z21compute_forces_kernelPfS_i_param_0];
	ld.param.u64 	%rd10, [_Z21compute_forces_kernelPfS_i_param_1];
	ld.param.u32 	%r24, [_Z21compute_forces_kernelPfS_i_param_2];
	cvta.to.global.u64 	%rd1, %rd11;
	mov.u32 	%r25, %ctaid.x;
	mov.u32 	%r26, %ntid.x;
	mov.u32 	%r27, %tid.x;
	mad.lo.s32 	%r1, %r25, %r26, %r27;
	setp.ge.s32 	%p1, %r1, %r24;
	@%p1 bra 	$L__BB0_51;
	setp.lt.s32 	%p2, %r1, 1;
	mov.f32 	%f398, 0f00000000;
	mov.b32 	%r52, 0;
	mov.f32 	%f399, %f398;
	mov.f32 	%f400, %f398;
	@%p2 bra 	$L__BB0_23;
	mul.lo.s32 	%r30, %r1, 3;
	mul.wide.u32 	%rd12, %r30, 4;
	add.s64 	%rd13, %rd1, %rd12;
	ld.global.f32 	%f1, [%rd13];
	ld.global.f32 	%f2, [%rd13+4];
	ld.global.f32 	%f3, [%rd13+8];
	min.s32 	%r31, %r1, %r24;
	max.s32 	%r52, %r31, 1;
	and.b32  	%r3, %r52, 3;
	setp.lt.s32 	%p3, %r31, 4;
	mov.f32 	%f400, 0f00000000;
	mov.b32 	%r47, 0;
	mov.f32 	%f399, %f400;
	mov.f32 	%f398, %f400;
	@%p3 bra 	$L__BB0_13;
	and.b32  	%r47, %r52, 2147483644;
	neg.s32 	%r45, %r47;
	add.s64 	%rd31, %rd1, 24;
	mov.f32 	%f400, 0f00000000;
$L__BB0_4:
	.pragma "nounroll";
	ld.global.f32 	%f194, [%rd31+-24];
	sub.f32 	%f7, %f194, %f1;
	ld.global.f32 	%f195, [%rd31+-20];
	sub.f32 	%f8, %f195, %f2;
	ld.global.f32 	%f196, [%rd31+-16];
	sub.f32 	%f9, %f196, %f3;
	mul.f32 	%f197, %f8, %f8;
	fma.rn.f32 	%f198, %f7, %f7, %f197;
	fma.rn.f32 	%f10, %f9, %f9, %f198;
	setp.leu.f32 	%p4, %f10, 0f00000000;
	@%p4 bra 	$L__BB0_6;
	rcp.rn.f32 	%f199, %f10;
	mul.f32 	%f200, %f199, %f199;
	mul.f32 	%f201, %f199, %f200;
	add.f32 	%f202, %f201, %f201;
	mul.f32 	%f203, %f201, %f202;
	sub.f32 	%f204, %f203, %f201;
	mul.f32 	%f205, %f204, 0f41C00000;
	mul.f32 	%f206, %f199, %f205;
	fma.rn.f32 	%f398, %f7, %f206, %f398;
	fma.rn.f32 	%f399, %f8, %f206, %f399;
	fma.rn.f32 	%f400, %f9, %f206, %f400;
$L__BB0_6:
	ld.global.f32 	%f207, [%rd31+-12];
	sub.f32 	%f17, %f207, %f1;
	ld.global.f32 	%f208, [%rd31+-8];
	sub.f32 	%f18, %f208, %f2;
	ld.global.f32 	%f209, [%rd31+-4];
	sub.f32 	%f19, %f209, %f3;
	mul.f32 	%f210, %f18, %f18;
	fma.rn.f32 	%f211, %f17, %f17, %f210;
	fma.rn.f32 	%f20, %f19, %f19, %f211;
	setp.leu.f32 	%p5, %f20, 0f00000000;
	@%p5 bra 	$L__BB0_8;
	rcp.rn.f32 	%f212, %f20;
	mul.f32 	%f213, %f212, %f212;
	mul.f32 	%f214, %f212, %f213;
	add.f32 	%f215, %f214, %f214;
	mul.f32 	%f216, %f214, %f215;
	sub.f32 	%f217, %f216, %f214;
	mul.f32 	%f218, %f217, 0f41C00000;
	mul.f32 	%f219, %f212, %f218;
	fma.rn.f32 	%f398, %f17, %f219, %f398;
	fma.rn.f32 	%f399, %f18, %f219, %f399;
	fma.rn.f32 	%f400, %f19, %f219, %f400;
$L__BB0_8:
	ld.global.f32 	%f220, [%rd31];
	sub.f32 	%f27, %f220, %f1;
	ld.global.f32 	%f221, [%rd31+4];
	sub.f32 	%f28, %f221, %f2;
	ld.global.f32 	%f222, [%rd31+8];
	sub.f32 	%f29, %f222, %f3;
	mul.f32 	%f223, %f28, %f28;
	fma.rn.f32 	%f224, %f27, %f27, %f223;
	fma.rn.f32 	%f30, %f29, %f29, %f224;
	setp.leu.f32 	%p6, %f30, 0f00000000;
	@%p6 bra 	$L__BB0_10;
	rcp.rn.f32 	%f225, %f30;
	mul.f32 	%f226, %f225, %f225;
	mul.f32 	%f227, %f225, %f226;
	add.f32 	%f228, %f227, %f227;
	mul.f32 	%f229, %f227, %f228;
	sub.f32 	%f230, %f229, %f227;
	mul.f32 	%f231, %f230, 0f41C00000;
	mul.f32 	%f232, %f225, %f231;
	fma.rn.f32 	%f398, %f27, %f232, %f398;
	fma.rn.f32 	%f399, %f28, %f232, %f399;
	fma.rn.f32 	%f400, %f29, %f232, %f400;
$L__BB0_10:
	ld.global.f32 	%f233, [%rd31+12];
	sub.f32 	%f37, %f233, %f1;
	ld.global.f32 	%f234, [%rd31+16];
	sub.f32 	%f38, %f234, %f2;
	ld.global.f32 	%f235, [%rd31+20];
	sub.f32 	%f39, %f235, %f3;
	mul.f32 	%f236, %f38, %f38;
	fma.rn.f32 	%f237, %f37, %f37, %f236;
	fma.rn.f32 	%f40, %f39, %f39, %f237;
	setp.leu.f32 	%p7, %f40, 0f00000000;
	@%p7 bra 	$L__BB0_12;
	rcp.rn.f32 	%f238, %f40;
	mul.f32 	%f239, %f238, %f238;
	mul.f32 	%f240, %f238, %f239;
	add.f32 	%f241, %f240, %f240;
	mul.f32 	%f242, %f240, %f241;
	sub.f32 	%f243, %f242, %f240;
	mul.f32 	%f244, %f243, 0f41C00000;
	mul.f32 	%f245, %f238, %f244;
	fma.rn.f32 	%f398, %f37, %f245, %f398;
	fma.rn.f32 	%f399, %f38, %f245, %f399;
	fma.rn.f32 	%f400, %f39, %f245, %f400;
$L__BB0_12:
	add.s32 	%r45, %r45, 4;
	add.s64 	%rd31, %rd31, 48;
	setp.ne.s32 	%p8, %r45, 0;
	@%p8 bra 	$L__BB0_4;
$L__BB0_13:
	setp.eq.s32 	%p9, %r3, 0;
	@%p9 bra 	$L__BB0_23;
	setp.eq.s32 	%p10, %r3, 1;
	@%p10 bra 	$L__BB0_20;
	mul.lo.s32 	%r32, %r47, 3;
	mul.wide.u32 	%rd14, %r32, 4;
	add.s64 	%rd5, %rd1, %rd14;
	ld.global.f32 	%f247, [%rd5];
	sub.f32 	%f53, %f247, %f1;
	ld.global.f32 	%f248, [%rd5+4];
	sub.f32 	%f54, %f248, %f2;
	ld.global.f32 	%f249, [%rd5+8];
	sub.f32 	%f55, %f249, %f3;
	mul.f32 	%f250, %f54, %f54;
	fma.rn.f32 	%f251, %f53, %f53, %f250;
	fma.rn.f32 	%f56, %f55, %f55, %f251;
	setp.leu.f32 	%p11, %f56, 0f00000000;
	@%p11 bra 	$L__BB0_17;
	rcp.rn.f32 	%f252, %f56;
	mul.f32 	%f253, %f252, %f252;
	mul.f32 	%f254, %f252, %f253;
	add.f32 	%f255, %f254, %f254;
	mul.f32 	%f256, %f254, %f255;
	sub.f32 	%f257, %f256, %f254;
	mul.f32 	%f258, %f257, 0f41C00000;
	mul.f32 	%f259, %f252, %f258;
	fma.rn.f32 	%f398, %f53, %f259, %f398;
	fma.rn.f32 	%f399, %f54, %f259, %f399;
	fma.rn.f32 	%f400, %f55, %f259, %f400;
$L__BB0_17:
	ld.global.f32 	%f260, [%rd5+12];
	sub.f32 	%f63, %f260, %f1;
	ld.global.f32 	%f261, [%rd5+16];
	sub.f32 	%f64, %f261, %f2;
	ld.global.f32 	%f262, [%rd5+20];
	sub.f32 	%f65, %f262, %f3;
	mul.f32 	%f263, %f64, %f64;
	fma.rn.f32 	%f264, %f63, %f63, %f263;
	fma.rn.f32 	%f66, %f65, %f65, %f264;
	setp.leu.f32 	%p12, %f66, 0f00000000;
	@%p12 bra 	$L__BB0_19;
	rcp.rn.f32 	%f265, %f66;
	mul.f32 	%f266, %f265, %f265;
	mul.f32 	%f267, %f265, %f266;
	add.f32 	%f268, %f267, %f267;
	mul.f32 	%f269, %f267, %f268;
	sub.f32 	%f270, %f269, %f267;
	mul.f32 	%f271, %f270, 0f41C00000;
	mul.f32 	%f272, %f265, %f271;
	fma.rn.f32 	%f398, %f63, %f272, %f398;
	fma.rn.f32 	%f399, %f64, %f272, %f399;
	fma.rn.f32 	%f400, %f65, %f272, %f400;
$L__BB0_19:
	add.s32 	%r47, %r47, 2;
$L__BB0_20:
	and.b32  	%r33, %r52, 1;
	setp.eq.b32 	%p13, %r33, 1;
	not.pred 	%p14, %p13;
	@%p14 bra 	$L__BB0_23;
	mul.lo.s32 	%r34, %r47, 3;
	mul.wide.u32 	%rd15, %r34, 4;
	add.s64 	%rd16, %rd1, %rd15;
	ld.global.f32 	%f273, [%rd16];
	sub.f32 	%f79, %f273, %f1;
	ld.global.f32 	%f274, [%rd16+4];
	sub.f32 	%f80, %f274, %f2;
	ld.global.f32 	%f275, [%rd16+8];
	sub.f32 	%f81, %f275, %f3;
	mul.f32 	%f276, %f80, %f80;
	fma.rn.f32 	%f277, %f79, %f79, %f276;
	fma.rn.f32 	%f82, %f81, %f81, %f277;
	setp.leu.f32 	%p15, %f82, 0f00000000;
	@%p15 bra 	$L__BB0_23;
	rcp.rn.f32 	%f278, %f82;
	mul.f32 	%f279, %f278, %f278;
	mul.f32 	%f280, %f278, %f279;
	add.f32 	%f281, %f280, %f280;
	mul.f32 	%f282, %f280, %f281;
	sub.f32 	%f283, %f282, %f280;
	mul.f32 	%f284, %f283, 0f41C00000;
	mul.f32 	%f285, %f278, %f284;
	fma.rn.f32 	%f398, %f79, %f285, %f398;
	fma.rn.f32 	%f399, %f80, %f285, %f399;
	fma.rn.f32 	%f400, %f81, %f285, %f400;
$L__BB0_23:
	setp.ge.s32 	%p16, %r52, %r24;
	@%p16 bra 	$L__BB0_28;
	setp.eq.s32 	%p17, %r1, %r52;
	@%p17 bra 	$L__BB0_27;
	mul.lo.s32 	%r35, %r52, 3;
	mul.wide.u32 	%rd17, %r35, 4;
	add.s64 	%rd18, %rd1, %rd17;
	ld.global.f32 	%f286, [%rd18];
	mul.lo.s32 	%r36, %r1, 3;
	mul.wide.s32 	%rd19, %r36, 4;
	add.s64 	%rd20, %rd1, %rd19;
	ld.global.f32 	%f287, [%rd20];
	sub.f32 	%f89, %f286, %f287;
	ld.global.f32 	%f288, [%rd18+4];
	ld.global.f32 	%f289, [%rd20+4];
	sub.f32 	%f90, %f288, %f289;
	ld.global.f32 	%f290, [%rd18+8];
	ld.global.f32 	%f291, [%rd20+8];
	sub.f32 	%f91, %f290, %f291;
	mul.f32 	%f292, %f90, %f90;
	fma.rn.f32 	%f293, %f89, %f89, %f292;
	fma.rn.f32 	%f92, %f91, %f91, %f293;
	setp.leu.f32 	%p18, %f92, 0f00000000;
	@%p18 bra 	$L__BB0_27;
	rcp.rn.f32 	%f294, %f92;
	mul.f32 	%f295, %f294, %f294;
	mul.f32 	%f296, %f294, %f295;
	add.f32 	%f297, %f296, %f296;
	mul.f32 	%f298, %f296, %f297;
	sub.f32 	%f299, %f298, %f296;
	mul.f32 	%f300, %f299, 0f41C00000;
	mul.f32 	%f301, %f294, %f300;
	fma.rn.f32 	%f398, %f89, %f301, %f398;
	fma.rn.f32 	%f399, %f90, %f301, %f399;
	fma.rn.f32 	%f400, %f91, %f301, %f400;
$L__BB0_27:
	add.s32 	%r52, %r52, 1;
$L__BB0_28:
	setp.ge.s32 	%p19, %r52, %r24;
	@%p19 bra 	$L__BB0_50;
	mul.lo.s32 	%r37, %r1, 3;
	mul.wide.s32 	%rd21, %r37, 4;
	add.s64 	%rd22, %rd1, %rd21;
	ld.global.f32 	%f102, [%rd22];
	ld.global.f32 	%f103, [%rd22+4];
	ld.global.f32 	%f104, [%rd22+8];
	sub.s32 	%r14, %r24, %r52;
	and.b32  	%r15, %r14, 3;
	sub.s32 	%r38, %r52, %r24;
	setp.gt.u32 	%p20, %r38, -4;
	@%p20 bra 	$L__BB0_40;
	and.b32  	%r39, %r14, -4;
	neg.s32 	%r50, %r39;
	mul.lo.s32 	%r40, %r52, 3;
	mul.wide.u32 	%rd23, %r40, 4;
	add.s64 	%rd24, %rd23, %rd1;
	add.s64 	%rd32, %rd24, 24;
$L__BB0_31:
	.pragma "nounroll";
	ld.global.f32 	%f303, [%rd32+-24];
	sub.f32 	%f108, %f303, %f102;
	ld.global.f32 	%f304, [%rd32+-20];
	sub.f32 	%f109, %f304, %f103;
	ld.global.f32 	%f305, [%rd32+-16];
	sub.f32 	%f110, %f305, %f104;
	mul.f32 	%f306, %f109, %f109;
	fma.rn.f32 	%f307, %f108, %f108, %f306;
	fma.rn.f32 	%f111, %f110, %f110, %f307;
	setp.leu.f32 	%p21, %f111, 0f00000000;
	@%p21 bra 	$L__BB0_33;
	rcp.rn.f32 	%f308, %f111;
	mul.f32 	%f309, %f308, %f308;
	mul.f32 	%f310, %f308, %f309;
	add.f32 	%f311, %f310, %f310;
	mul.f32 	%f312, %f310, %f311;
	sub.f32 	%f313, %f312, %f310;
	mul.f32 	%f314, %f313, 0f41C00000;
	mul.f32 	%f315, %f308, %f314;
	fma.rn.f32 	%f398, %f108, %f315, %f398;
	fma.rn.f32 	%f399, %f109, %f315, %f399;
	fma.rn.f32 	%f400, %f110, %f315, %f400;
$L__BB0_33:
	ld.global.f32 	%f316, [%rd32+-12];
	sub.f32 	%f118, %f316, %f102;
	ld.global.f32 	%f317, [%rd32+-8];
	sub.f32 	%f119, %f317, %f103;
	ld.global.f32 	%f318, [%rd32+-4];
	sub.f32 	%f120, %f318, %f104;
	mul.f32 	%f319, %f119, %f119;
	fma.rn.f32 	%f320, %f118, %f118, %f319;
	fma.rn.f32 	%f121, %f120, %f120, %f320;
	setp.leu.f32 	%p22, %f121, 0f00000000;
	@%p22 bra 	$L__BB0_35;
	rcp.rn.f32 	%f321, %f121;
	mul.f32 	%f322, %f321, %f321;
	mul.f32 	%f323, %f321, %f322;
	add.f32 	%f324, %f323, %f323;
	mul.f32 	%f325, %f323, %f324;
	sub.f32 	%f326, %f325, %f323;
	mul.f32 	%f327, %f326, 0f41C00000;
	mul.f32 	%f328, %f321, %f327;
	fma.rn.f32 	%f398, %f118, %f328, %f398;
	fma.rn.f32 	%f399, %f119, %f328, %f399;
	fma.rn.f32 	%f400, %f120, %f328, %f400;
$L__BB0_35:
	ld.global.f32 	%f329, [%rd32];
	sub.f32 	%f128, %f329, %f102;
	ld.global.f32 	%f330, [%rd32+4];
	sub.f32 	%f129, %f330, %f103;
	ld.global.f32 	%f331, [%rd32+8];
	sub.f32 	%f130, %f331, %f104;
	mul.f32 	%f332, %f129, %f129;
	fma.rn.f32 	%f333, %f128, %f128, %f332;
	fma.rn.f32 	%f131, %f130, %f130, %f333;
	setp.leu.f32 	%p23, %f131, 0f00000000;
	@%p23 bra 	$L__BB0_37;
	rcp.rn.f32 	%f334, %f131;
	mul.f32 	%f335, %f334, %f334;
	mul.f32 	%f336, %f334, %f335;
	add.f32 	%f337, %f336, %f336;
	mul.f32 	%f338, %f336, %f337;
	sub.f32 	%f339, %f338, %f336;
	mul.f32 	%f340, %f339, 0f41C00000;
	mul.f32 	%f341, %f334, %f340;
	fma.rn.f32 	%f398, %f128, %f341, %f398;
	fma.rn.f32 	%f399, %f129, %f341, %f399;
	fma.rn.f32 	%f400, %f130, %f341, %f400;
$L__BB0_37:
	ld.global.f32 	%f342, [%rd32+12];
	sub.f32 	%f138, %f342, %f102;
	ld.global.f32 	%f343, [%rd32+16];
	sub.f32 	%f139, %f343, %f103;
	ld.global.f32 	%f344, [%rd32+20];
	sub.f32 	%f140, %f344, %f104;
	mul.f32 	%f345, %f139, %f139;
	fma.rn.f32 	%f346, %f138, %f138, %f345;
	fma.rn.f32 	%f141, %f140, %f140, %f346;
	setp.leu.f32 	%p24, %f141, 0f00000000;
	@%p24 bra 	$L__BB0_39;
	rcp.rn.f32 	%f347, %f141;
	mul.f32 	%f348, %f347, %f347;
	mul.f32 	%f349, %f347, %f348;
	add.f32 	%f350, %f349, %f349;
	mul.f32 	%f351, %f349, %f350;
	sub.f32 	%f352, %f351, %f349;
	mul.f32 	%f353, %f352, 0f41C00000;
	mul.f32 	%f354, %f347, %f353;
	fma.rn.f32 	%f398, %f138, %f354, %f398;
	fma.rn.f32 	%f399, %f139, %f354, %f399;
	fma.rn.f32 	%f400, %f140, %f354, %f400;
$L__BB0_39:
	add.s32 	%r52, %r52, 4;
	add.s32 	%r50, %r50, 4;
	add.s64 	%rd32, %rd32, 48;
	setp.ne.s32 	%p25, %r50, 0;
	@%p25 bra 	$L__BB0_31;
$L__BB0_40:
	setp.eq.s32 	%p26, %r15, 0;
	@%p26 bra 	$L__BB0_50;
	setp.eq.s32 	%p27, %r15, 1;
	@%p27 bra 	$L__BB0_47;
	mul.lo.s32 	%r41, %r52, 3;
	mul.wide.u32 	%rd25, %r41, 4;
	add.s64 	%rd9, %rd1, %rd25;
	ld.global.f32 	%f356, [%rd9];
	sub.f32 	%f154, %f356, %f102;
	ld.global.f32 	%f357, [%rd9+4];
	sub.f32 	%f155, %f357, %f103;
	ld.global.f32 	%f358, [%rd9+8];
	sub.f32 	%f156, %f358, %f104;
	mul.f32 	%f359, %f155, %f155;
	fma.rn.f32 	%f360, %f154, %f154, %f359;
	fma.rn.f32 	%f157, %f156, %f156, %f360;
	setp.leu.f32 	%p28, %f157, 0f00000000;
	@%p28 bra 	$L__BB0_44;
	rcp.rn.f32 	%f361, %f157;
	mul.f32 	%f362, %f361, %f361;
	mul.f32 	%f363, %f361, %f362;
	add.f32 	%f364, %f363, %f363;
	mul.f32 	%f365, %f363, %f364;
	sub.f32 	%f366, %f365, %f363;
	mul.f32 	%f367, %f366, 0f41C00000;
	mul.f32 	%f368, %f361, %f367;
	fma.rn.f32 	%f398, %f154, %f368, %f398;
	fma.rn.f32 	%f399, %f155, %f368, %f399;
	fma.rn.f32 	%f400, %f156, %f368, %f400;
$L__BB0_44:
	ld.global.f32 	%f369, [%rd9+12];
	sub.f32 	%f164, %f369, %f102;
	ld.global.f32 	%f370, [%rd9+16];
	sub.f32 	%f165, %f370, %f103;
	ld.global.f32 	%f371, [%rd9+20];
	sub.f32 	%f166, %f371, %f104;
	mul.f32 	%f372, %f165, %f165;
	fma.rn.f32 	%f373, %f164, %f164, %f372;
	fma.rn.f32 	%f167, %f166, %f166, %f373;
	setp.leu.f32 	%p29, %f167, 0f00000000;
	@%p29 bra 	$L__BB0_46;
	rcp.rn.f32 	%f374, %f167;
	mul.f32 	%f375, %f374, %f374;
	mul.f32 	%f376, %f374, %f375;
	add.f32 	%f377, %f376, %f376;
	mul.f32 	%f378, %f376, %f377;
	sub.f32 	%f379, %f378, %f376;
	mul.f32 	%f380, %f379, 0f41C00000;
	mul.f32 	%f381, %f374, %f380;
	fma.rn.f32 	%f398, %f164, %f381, %f398;
	fma.rn.f32 	%f399, %f165, %f381, %f399;
	fma.rn.f32 	%f400, %f166, %f381, %f400;
$L__BB0_46:
	add.s32 	%r52, %r52, 2;
$L__BB0_47:
	and.b32  	%r42, %r14, 1;
	setp.eq.b32 	%p30, %r42, 1;
	not.pred 	%p31, %p30;
	@%p31 bra 	$L__BB0_50;
	mul.lo.s32 	%r43, %r52, 3;
	mul.wide.u32 	%rd26, %r43, 4;
	add.s64 	%rd27, %rd1, %rd26;
	ld.global.f32 	%f382, [%rd27];
	sub.f32 	%f180, %f382, %f102;
	ld.global.f32 	%f383, [%rd27+4];
	sub.f32 	%f181, %f383, %f103;
	ld.global.f32 	%f384, [%rd27+8];
	sub.f32 	%f182, %f384, %f104;
	mul.f32 	%f385, %f181, %f181;
	fma.rn.f32 	%f386, %f180, %f180, %f385;
	fma.rn.f32 	%f183, %f182, %f182, %f386;
	setp.leu.f32 	%p32, %f183, 0f00000000;
	@%p32 bra 	$L__BB0_50;
	rcp.rn.f32 	%f387, %f183;
	mul.f32 	%f388, %f387, %f387;
	mul.f32 	%f389, %f387, %f388;
	add.f32 	%f390, %f389, %f389;
	mul.f32 	%f391, %f389, %f390;
	sub.f32 	%f392, %f391, %f389;
	mul.f32 	%f393, %f392, 0f41C00000;
	mul.f32 	%f394, %f387, %f393;
	fma.rn.f32 	%f398, %f180, %f394, %f398;
	fma.rn.f32 	%f399, %f181, %f394, %f399;
	fma.rn.f32 	%f400, %f182, %f394, %f400;
$L__BB0_50:
	mul.lo.s32 	%r44, %r1, 3;
	cvta.to.global.u64 	%rd28, %rd10;
	mul.wide.s32 	%rd29, %r44, 4;
	add.s64 	%rd30, %rd28, %rd29;
	st.global.f32 	[%rd30], %f398;
	st.global.f32 	[%rd30+4], %f399;
	st.global.f32 	[%rd30+8], %f400;
$L__BB0_51:
	ret;

}


// ===== COMPILED SASS (sm_100) =====

	.target	sm_100

	.elftype	@"ET_EXEC"


//--------------------- .note.nv.tkinfo           --------------------------
	.section	.note.nv.tkinfo,"",@"SHT_NOTE"
	.sectionflags	@"SHF_NOTE_NV_TKINFO"
	.tkinfo
        /*0018*/ 	.word	0x00000002
        /*0030*/ 	.string	""
        /*0030*/ 	.string	"ptxas"
        /*0030*/ 	.string	"Cuda compilation tools, release 13.0, V13.0.88"
        /*0030*/ 	.string	"Build cuda_13.0.r13.0/compiler.36424714_0"
        /*0030*/ 	.string	"-arch sm_100 -m 64 "



//--------------------- .note.nv.cuinfo           --------------------------
	.section	.note.nv.cuinfo,"",@"SHT_NOTE"
	.sectionflags	@"SHF_NOTE_NV_CUINFO"
        /*0018*/ 	.short	0x0002
        /*001a*/ 	.short	0x0064
        /*001c*/ 	.short	0x0082
	.zero		2


//--------------------- .nv.info                  --------------------------
	.section	.nv.info,"",@"SHT_CUDA_INFO"
	.align	4


	//----- nvinfo : EIATTR_REGCOUNT
	.align		4
        /*0000*/ 	.byte	0x04, 0x2f
        /*0002*/ 	.short	(.L_1 - .L_0)
	.align		4
.L_0:
        /*0004*/ 	.word	index@(_Z21compute_forces_kernelPfS_i)
        /*0008*/ 	.word	0x0000001f


	//----- nvinfo : EIATTR_FRAME_SIZE
	.align		4
.L_1:
        /*000c*/ 	.byte	0x04, 0x11
        /*000e*/ 	.short	(.L_3 - .L_2)
	.align		4
.L_2:
        /*0010*/ 	.word	index@($__internal_0_$__cuda_sm20_rcp_rn_f32_slowpath)
        /*0014*/ 	.word	0x00000000


	//----- nvinfo : EIATTR_FRAME_SIZE
	.align		4
.L_3:
        /*0018*/ 	.byte	0x04, 0x11
        /*001a*/ 	.short	(.L_5 - .L_4)
	.align		4
.L_4:
        /*001c*/ 	.word	index@(_Z21compute_forces_kernelPfS_i)
        /*0020*/ 	.word	0x00000000


	//----- nvinfo : EIATTR_MIN_STACK_SIZE
	.align		4
.L_5:
        /*0024*/ 	.byte	0x04, 0x12
        /*0026*/ 	.short	(.L_7 - .L_6)
	.align		4
.L_6:
        /*0028*/ 	.word	index@(_Z21compute_forces_kernelPfS_i)
        /*002c*/ 	.word	0x00000000
.L_7:


//--------------------- .nv.compat                --------------------------
	.section	.nv.compat,"",@"SHT_CUDA_COMPAT_INFO"
	.align	4
        /*0000*/ 	.byte	0x02, 0x09, 0x00, 0x00, 0x02, 0x02, 0x01, 0x00, 0x02, 0x05, 0x05, 0x00, 0x03, 0x07, 0x01, 0x01
        /*0010*/ 	.byte	0x02, 0x03, 0x00, 0x00, 0x02, 0x06, 0x01, 0x00, 0x04, 0x0b, 0x08, 0x00, 0x09, 0x00, 0x00, 0x00
        /*0020*/ 	.byte	0x00, 0x00, 0x00, 0x00


//--------------------- .nv.info._Z21compute_forces_kernelPfS_i --------------------------
	.section	.nv.info._Z21compute_forces_kernelPfS_i,"",@"SHT_CUDA_INFO"
	.sectionflags	@""
	.align	4


	//----- nvinfo : EIATTR_CUDA_API_VERSION
	.align		4
        /*0000*/ 	.byte	0x04, 0x37
        /*0002*/ 	.short	(.L_9 - .L_8)
.L_8:
        /*0004*/ 	.word	0x00000082


	//----- nvinfo : EIATTR_KPARAM_INFO
	.align		4
.L_9:
        /*0008*/ 	.byte	0x04, 0x17
        /*000a*/ 	.short	(.L_11 - .L_10)
.L_10:
        /*000c*/ 	.word	0x00000000
        /*0010*/ 	.short	0x0002
        /*0012*/ 	.short	0x0010
        /*0014*/ 	.byte	0x00, 0xf0, 0x11, 0x00


	//----- nvinfo : EIATTR_KPARAM_INFO
	.align		4
.L_11:
        /*0018*/ 	.byte	0x04, 0x17
        /*001a*/ 	.short	(.L_13 - .L_12)
.L_12:
        /*001c*/ 	.word	0x00000000
        /*0020*/ 	.short	0x0001
        /*0022*/ 	.short	0x0008
        /*0024*/ 	.byte	0x00, 0xf5, 0x21, 0x00


	//----- nvinfo : EIATTR_KPARAM_INFO
	.align		4
.L_13:
        /*0028*/ 	.byte	0x04, 0x17
        /*002a*/ 	.short	(.L_15 - .L_14)
.L_14:
        /*002c*/ 	.word	0x00000000
        /*0030*/ 	.short	0x0000
        /*0032*/ 	.short	0x0000
        /*0034*/ 	.byte	0x00, 0xf5, 0x21, 0x00


	//----- nvinfo : EIATTR_SPARSE_MMA_MASK
	.align		4
.L_15:
        /*0038*/ 	.byte	0x03, 0x50
        /*003a*/ 	.short	0x0000


	//----- nvinfo : EIATTR_MAXREG_COUNT
	.align		4
        /*003c*/ 	.byte	0x03, 0x1b
        /*003e*/ 	.short	0x00ff


	//----- nvinfo : EIATTR_MERCURY_ISA_VERSION
	.align		4
        /*0040*/ 	.byte	0x03, 0x5f
        /*0042*/ 	.short	0x0101


	//----- nvinfo : EIATTR_VRC_CTA_INIT_COUNT
	.align		4
        /*0044*/ 	.byte	0x02, 0x4a
	.zero		1
	.zero		1


	//----- nvinfo : EIATTR_EXIT_INSTR_OFFSETS
	.align		4
        /*0048*/ 	.byte	0x04, 0x1c
        /*004a*/ 	.short	(.L_17 - .L_16)


	//   ....[0]....
.L_16:
        /*004c*/ 	.word	0x00000070


	//   ....[1]....
        /*0050*/ 	.word	0x00002980


	//----- nvinfo : EIATTR_CRS_STACK_SIZE
	.align		4
.L_17:
        /*0054*/ 	.byte	0x04, 0x1e
        /*0056*/ 	.short	(.L_19 - .L_18)
.L_18:
        /*0058*/ 	.word	0x00000000


	//----- nvinfo : EIATTR_CBANK_PARAM_SIZE
	.align		4
.L_19:
        /*005c*/ 	.byte	0x03, 0x19
        /*005e*/ 	.short	0x0014


	//----- nvinfo : EIATTR_PARAM_CBANK
	.align		4
        /*0060*/ 	.byte	0x04, 0x0a
        /*0062*/ 	.short	(.L_21 - .L_20)
	.align		4
.L_20:
        /*0064*/ 	.word	index@(.nv.constant0._Z21compute_forces_kernelPfS_i)
        /*0068*/ 	.short	0x0380
        /*006a*/ 	.short	0x0014


	//----- nvinfo : EIATTR_SW_WAR
	.align		4
.L_21:
        /*006c*/ 	.byte	0x04, 0x36
        /*006e*/ 	.short	(.L_23 - .L_22)
.L_22:
        /*0070*/ 	.word	0x00000008
.L_23:


//--------------------- .nv.callgraph             --------------------------
	.section	.nv.callgraph,"",@"SHT_CUDA_CALLGRAPH"
	.align	4
	.sectionentsize	8
	.align		4
        /*0000*/ 	.word	0x00000000
	.align		4
        /*0004*/ 	.word	0xffffffff
	.align		4
        /*0008*/ 	.word	0x00000000
	.align		4
        /*000c*/ 	.word	0xfffffffe
	.align		4
        /*0010*/ 	.word	0x00000000
	.align		4
        /*0014*/ 	.word	0xfffffffd
	.align		4
        /*0018*/ 	.word	0x00000000
	.align		4
        /*001c*/ 	.word	0xfffffffc


//--------------------- .text._Z21compute_forces_kernelPfS_i --------------------------
	.section	.text._Z21compute_forces_kernelPfS_i,"ax",@progbits
	.align	128
        .global         _Z21compute_forces_kernelPfS_i
        .type           _Z21compute_forces_kernelPfS_i,@function
        .size           _Z21compute_forces_kernelPfS_i,(.L_x_92 - _Z21compute_forces_kernelPfS_i)
        .other          _Z21compute_forces_kernelPfS_i,@"STO_CUDA_ENTRY STV_DEFAULT"
_Z21compute_forces_kernelPfS_i:
.text._Z21compute_forces_kernelPfS_i:
[----:B------:R-:W-:Y:S01]  /*0000*/  LDC R1, c[0x0][0x37c] ;  /* 0x0000df00ff017b82 */ /* 0x000fe20000000800 */
[----:B------:R-:W0:Y:S07]  /*0010*/  S2R R0, SR_TID.X ;  /* 0x0000000000007919 */ /* 0x000e2e0000002100 */
[----:B------:R-:W0:Y:S01]  /*0020*/  S2UR UR4, SR_CTAID.X ;  /* 0x00000000000479c3 */ /* 0x000e220000002500 */
[----:B------:R-:W1:Y:S07]  /*0030*/  LDCU UR8, c[0x0][0x390] ;  /* 0x00007200ff0877ac */ /* 0x000e6e0008000800 */
[----:B------:R-:W0:Y:S02]  /*0040*/  LDC R13, c[0x0][0x360] ;  /* 0x0000d800ff0d7b82 */ /* 0x000e240000000800 */
[----:B0-----:R-:W-:-:S05]  /*0050*/  IMAD R13, R13, UR4, R0 ;  /* 0x000000040d0d7c24 */ /* 0x001fca000f8e0200 */
[----:B-1----:R-:W-:-:S13]  /*0060*/  ISETP.GE.AND P0, PT, R13, UR8, PT ;  /* 0x000000080d007c0c */ /* 0x002fda000bf06270 */
[----:B------:R-:W-:Y:S05]  /*0070*/  @P0 EXIT ;  /* 0x000000000000094d */ /* 0x000fea0003800000 */
[----:B------:R-:W-:Y:S01]  /*0080*/  ISETP.GE.AND P0, PT, R13, 0x1, PT ;  /* 0x000000010d00780c */ /* 0x000fe20003f06270 */
[----:B------:R-:W0:Y:S01]  /*0090*/  LDCU.64 UR6, c[0x0][0x358] ;  /* 0x00006b00ff0677ac */ /* 0x000e220008000a00 */
[----:B------:R-:W-:Y:S01]  /*00a0*/  BSSY.RECONVERGENT B1, `(.L_x_0) ;  /* 0x000012b000017945 */ /* 0x000fe20003800200 */
[----:B------:R-:W-:Y:S02]  /*00b0*/  CS2R R10, SRZ ;  /* 0x00000000000a7805 */ /* 0x000fe4000001ff00 */
[----:B------:R-:W-:-:S08]  /*00c0*/  CS2R R8, SRZ ;  /* 0x0000000000087805 */ /* 0x000fd0000001ff00 */
[----:B------:R-:W-:Y:S05]  /*00d0*/  @!P0 BRA `(.L_x_1) ;  /* 0x00000010009c8947 */ /* 0x000fea0003800000 */
[----:B------:R-:W1:Y:S01]  /*00e0*/  LDC.64 R2, c[0x0][0x380] ;  /* 0x0000e000ff027b82 */ /* 0x000e620000000a00 */
[----:B------:R-:W-:-:S05]  /*00f0*/  LEA R5, R13, R13, 0x1 ;  /* 0x0000000d0d057211 */ /* 0x000fca00078e08ff */
[----:B-1----:R-:W-:-:S05]  /*0100*/  IMAD.WIDE.U32 R2, R5, 0x4, R2 ;  /* 0x0000000405027825 */ /* 0x002fca00078e0002 */
[----:B0-----:R0:W5:Y:S04]  /*0110*/  LDG.E R22, desc[UR6][R2.64] ;  /* 0x0000000602167981 */ /* 0x001168000c1e1900 */
[----:B------:R0:W5:Y:S04]  /*0120*/  LDG.E R15, desc[UR6][R2.64+0x4] ;  /* 0x00000406020f7981 */ /* 0x000168000c1e1900 */
[----:B------:R0:W5:Y:S01]  /*0130*/  LDG.E R14, desc[UR6][R2.64+0x8] ;  /* 0x00000806020e7981 */ /* 0x000162000c1e1900 */
[----:B------:R-:W-:Y:S01]  /*0140*/  VIMNMX R10, PT, PT, R13, UR8, PT ;  /* 0x000000080d0a7c48 */ /* 0x000fe2000bfe0100 */
[----:B------:R-:W-:Y:S01]  /*0150*/  BSSY.RECONVERGENT B2, `(.L_x_2) ;  /* 0x00000a5000027945 */ /* 0x000fe20003800200 */
[----:B------:R-:W-:Y:S01]  /*0160*/  HFMA2 R6, -RZ, RZ, 0, 0 ;  /* 0x00000000ff067431 */ /* 0x000fe200000001ff */
[----:B------:R-:W-:-:S02]  /*0170*/  CS2R R8, SRZ ;  /* 0x0000000000087805 */ /* 0x000fc4000001ff00 */
[C---:B------:R-:W-:Y:S02]  /*0180*/  ISETP.GE.AND P0, PT, R10.reuse, 0x4, PT ;  /* 0x000000040a00780c */ /* 0x040fe40003f06270 */
[----:B------:R-:W-:Y:S02]  /*0190*/  VIMNMX R10, PT, PT, R10, 0x1, !PT ;  /* 0x000000010a0a7848 */ /* 0x000fe40007fe0100 */
[----:B------:R-:W-:Y:S02]  /*01a0*/  MOV R11, RZ ;  /* 0x000000ff000b7202 */ /* 0x000fe40000000f00 */
[----:B------:R-:W-:-:S07]  /*01b0*/  LOP3.LUT R7, R10, 0x3, RZ, 0xc0, !PT ;  /* 0x000000030a077812 */ /* 0x000fce00078ec0ff */
[----:B0-----:R-:W-:Y:S05]  /*01c0*/  @!P0 BRA `(.L_x_3) ;  /* 0x0000000800748947 */ /* 0x001fea0003800000 */
[----:B------:R-:W0:Y:S01]  /*01d0*/  LDCU.64 UR4, c[0x0][0x380] ;  /* 0x00007000ff0477ac */ /* 0x000e220008000a00 */
[----:B------:R-:W-:Y:S02]  /*01e0*/  LOP3.LUT R6, R10, 0x7ffffffc, RZ, 0xc0, !PT ;  /* 0x7ffffffc0a067812 */ /* 0x000fe400078ec0ff */
[----:B------:R-:W-:Y:S02]  /*01f0*/  MOV R8, RZ ;  /* 0x000000ff00087202 */ /* 0x000fe40000000f00 */
[----:B------:R-:W-:Y:S01]  /*0200*/  IADD3 R5, PT, PT, -R6, RZ, RZ ;  /* 0x000000ff06057210 */ /* 0x000fe20007ffe1ff */
[----:B0-----:R-:W-:-:S04]  /*0210*/  UIADD3 UR4, UP0, UPT, UR4, 0x18, URZ ;  /* 0x0000001804047890 */ /* 0x001fc8000ff1e0ff */
[----:B------:R-:W-:Y:S02]  /*0220*/  UIADD3.X UR5, UPT, UPT, URZ, UR5, URZ, UP0, !UPT ;  /* 0x00000005ff057290 */ /* 0x000fe400087fe4ff */
[----:B------:R-:W-:-:S04]  /*0230*/  MOV R24, UR4 ;  /* 0x0000000400187c02 */ /* 0x000fc80008000f00 */
[----:B------:R-:W-:-:S07]  /*0240*/  MOV R25, UR5 ;  /* 0x0000000500197c02 */ /* 0x000fce0008000f00 */
.L_x_24:
[----:B------:R-:W2:Y:S04]  /*0250*/  LDG.E R2, desc[UR6][R24.64+-0x14] ;  /* 0xffffec0618027981 */ /* 0x000ea8000c1e1900 */
[----:B------:R-:W3:Y:S04]  /*0260*/  LDG.E R3, desc[UR6][R24.64+-0x18] ;  /* 0xffffe80618037981 */ /* 0x000ee8000c1e1900 */
[----:B------:R-:W4:Y:S01]  /*0270*/  LDG.E R17, desc[UR6][R24.64+-0x10] ;  /* 0xfffff00618117981 */ /* 0x000f22000c1e1900 */
[----:B------:R-:W-:Y:S01]  /*0280*/  IADD3 R5, PT, PT, R5, 0x4, RZ ;  /* 0x0000000405057810 */ /* 0x000fe20007ffe0ff */
[----:B------:R-:W-:Y:S03]  /*0290*/  BSSY.RECONVERGENT B3, `(.L_x_4) ;  /* 0x0000021000037945 */ /* 0x000fe60003800200 */
[----:B------:R-:W-:Y:S01]  /*02a0*/  ISETP.NE.AND P3, PT, R5, RZ, PT ;  /* 0x000000ff0500720c */ /* 0x000fe20003f65270 */
[----:B--2--5:R-:W-:Y:S01]  /*02b0*/  FADD R2, -R15, R2 ;  /* 0x000000020f027221 */ /* 0x024fe20000000100 */
[----:B---3--:R-:W-:-:S03]  /*02c0*/  FADD R4, -R22, R3 ;  /* 0x0000000316047221 */ /* 0x008fc60000000100 */
[----:B------:R-:W-:Y:S01]  /*02d0*/  FMUL R19, R2, R2 ;  /* 0x0000000202137220 */ /* 0x000fe20000400000 */
[----:B----4-:R-:W-:-:S03]  /*02e0*/  FADD R3, -R14, R17 ;  /* 0x000000110e037221 */ /* 0x010fc60000000100 */
[----:B------:R-:W-:-:S04]  /*02f0*/  FFMA R0, R4, R4, R19 ;  /* 0x0000000404007223 */ /* 0x000fc80000000013 */
[----:B------:R-:W-:-:S05]  /*0300*/  FFMA R19, R3, R3, R0 ;  /* 0x0000000303137223 */ /* 0x000fca0000000000 */
[----:B------:R-:W-:-:S13]  /*0310*/  FSETP.GT.AND P0, PT, R19, RZ, PT ;  /* 0x000000ff1300720b */ /* 0x000fda0003f04000 */
[----:B------:R-:W-:Y:S05]  /*0320*/  @!P0 BRA `(.L_x_5) ;  /* 0x00000000005c8947 */ /* 0x000fea0003800000 */
[----:B------:R-:W-:Y:S01]  /*0330*/  IADD3 R0, PT, PT, R19, 0x1800000, RZ ;  /* 0x0180000013007810 */ /* 0x000fe20007ffe0ff */
[----:B------:R-:W-:Y:S03]  /*0340*/  BSSY.RECONVERGENT B4, `(.L_x_6) ;  /* 0x000000c000047945 */ /* 0x000fe60003800200 */
[----:B------:R-:W-:-:S04]  /*0350*/  LOP3.LUT R0, R0, 0x7f800000, RZ, 0xc0, !PT ;  /* 0x7f80000000007812 */ /* 0x000fc800078ec0ff */
[----:B------:R-:W-:-:S13]  /*0360*/  ISETP.GT.U32.AND P0, PT, R0, 0x1ffffff, PT ;  /* 0x01ffffff0000780c */ /* 0x000fda0003f04070 */
[----:B------:R-:W-:Y:S05]  /*0370*/  @P0 BRA `(.L_x_7) ;  /* 0x0000000000100947 */ /* 0x000fea0003800000 */
[----:B------:R-:W-:Y:S02]  /*0380*/  MOV R0, R19 ;  /* 0x0000001300007202 */ /* 0x000fe40000000f00 */
[----:B------:R-:W-:-:S07]  /*0390*/  MOV R12, 0x3b0 ;  /* 0x000003b0000c7802 */ /* 0x000fce0000000f00 */
[----:B------:R-:W-:Y:S05]  /*03a0*/  CALL.REL.NOINC `($__internal_0_$__cuda_sm20_rcp_rn_f32_slowpath) ;  /* 0x0000002400787944 */ /* 0x000fea0003c00000 */
[----:B------:R-:W-:Y:S05]  /*03b0*/  BRA `(.L_x_8) ;  /* 0x0000000000107947 */ /* 0x000fea0003800000 */
.L_x_7:
[----:B------:R-:W0:Y:S02]  /*03c0*/  MUFU.RCP R18, R19 ;  /* 0x0000001300127308 */ /* 0x000e240000001000 */
[----:B0-----:R-:W-:-:S04]  /*03d0*/  FFMA R0, R19, R18, -1 ;  /* 0xbf80000013007423 */ /* 0x001fc80000000012 */
[----:B------:R-:W-:-:S04]  /*03e0*/  FADD.FTZ R17, -R0, -RZ ;  /* 0x800000ff00117221 */ /* 0x000fc80000010100 */
[----:B------:R-:W-:-:S07]  /*03f0*/  FFMA R18, R18, R17, R18 ;  /* 0x0000001112127223 */ /* 0x000fce0000000012 */
.L_x_8:
[----:B------:R-:W-:Y:S05]  /*0400*/  BSYNC.RECONVERGENT B4 ;  /* 0x0000000000047941 */ /* 0x000fea0003800200 */
.L_x_6:
[----:B------:R-:W-:-:S04]  /*0410*/  FMUL R17, R18, R18 ;  /* 0x0000001212117220 */ /* 0x000fc80000400000 */
[----:B------:R-:W-:-:S04]  /*0420*/  FMUL R17, R17, R18 ;  /* 0x0000001211117220 */ /* 0x000fc80000400000 */
[----:B------:R-:W-:-:S04]  /*0430*/  FADD R0, R17, R17 ;  /* 0x0000001111007221 */ /* 0x000fc80000000000 */
[----:B------:R-:W-:-:S04]  /*0440*/  FFMA R0, R17, R0, -R17 ;  /* 0x0000000011007223 */ /* 0x000fc80000000811 */
[----:B------:R-:W-:-:S04]  /*0450*/  FMUL R17, R0, 24 ;  /* 0x41c0000000117820 */ /* 0x000fc80000400000 */
[----:B------:R-:W-:-:S04]  /*0460*/  FMUL R17, R17, R18 ;  /* 0x0000001211117220 */ /* 0x000fc80000400000 */
[-C--:B------:R-:W-:Y:S01]  /*0470*/  FFMA R11, R4, R17.reuse, R11 ;  /* 0x00000011040b7223 */ /* 0x080fe2000000000b */
[-C--:B------:R-:W-:Y:S01]  /*0480*/  FFMA R9, R2, R17.reuse, R9 ;  /* 0x0000001102097223 */ /* 0x080fe20000000009 */
[----:B------:R-:W-:-:S07]  /*0490*/  FFMA R8, R3, R17, R8 ;  /* 0x0000001103087223 */ /* 0x000fce0000000008 */
.L_x_5:
[----:B------:R-:W-:Y:S05]  /*04a0*/  BSYNC.RECONVERGENT B3 ;  /* 0x0000000000037941 */ /* 0x000fea0003800200 */
.L_x_4:
[----:B------:R-:W2:Y:S04]  /*04b0*/  LDG.E R2, desc[UR6][R24.64+-0x8] ;  /* 0xfffff80618027981 */ /* 0x000ea8000c1e1900 */
[----:B------:R-:W3:Y:S04]  /*04c0*/  LDG.E R3, desc[UR6][R24.64+-0xc] ;  /* 0xfffff40618037981 */ /* 0x000ee8000c1e1900 */
[----:B------:R-:W4:Y:S01]  /*04d0*/  LDG.E R17, desc[UR6][R24.64+-0x4] ;  /* 0xfffffc0618117981 */ /* 0x000f22000c1e1900 */
[----:B------:R-:W-:Y:S01]  /*04e0*/  BSSY.RECONVERGENT B3, `(.L_x_9) ;  /* 0x0000020000037945 */ /* 0x000fe20003800200 */
[----:B--2---:R-:W-:Y:S01]  /*04f0*/  FADD R2, -R15, R2 ;  /* 0x000000020f027221 */ /* 0x004fe20000000100 */
        /* <DEDUP_REMOVED lines=16> */
.L_x_12:
[----:B------:R-:W0:Y:S02]  /*0600*/  MUFU.RCP R18, R19 ;  /* 0x0000001300127308 */ /* 0x000e240000001000 */
[----:B0-----:R-:W-:-:S04]  /*0610*/  FFMA R0, R19, R18, -1 ;  /* 0xbf80000013007423 */ /* 0x001fc80000000012 */
[----:B------:R-:W-:-:S04]  /*0620*/  FADD.FTZ R17, -R0, -RZ ;  /* 0x800000ff00117221 */ /* 0x000fc80000010100 */
[----:B------:R-:W-:-:S07]  /*0630*/  FFMA R18, R18, R17, R18 ;  /* 0x0000001112127223 */ /* 0x000fce0000000012 */
.L_x_13:
[----:B------:R-:W-:Y:S05]  /*0640*/  BSYNC.RECONVERGENT B4 ;  /* 0x0000000000047941 */ /* 0x000fea0003800200 */
.L_x_11:
        /* <DEDUP_REMOVED lines=9> */
.L_x_10:
[----:B------:R-:W-:Y:S05]  /*06e0*/  BSYNC.RECONVERGENT B3 ;  /* 0x0000000000037941 */ /* 0x000fea0003800200 */
.L_x_9:
        /* <DEDUP_REMOVED lines=21> */
.L_x_17:
[----:B------:R-:W0:Y:S02]  /*0840*/  MUFU.RCP R18, R19 ;  /* 0x0000001300127308 */ /* 0x000e240000001000 */
[----:B0-----:R-:W-:-:S04]  /*0850*/  FFMA R0, R19, R18, -1 ;  /* 0xbf80000013007423 */ /* 0x001fc80000000012 */
[----:B------:R-:W-:-:S04]  /*0860*/  FADD.FTZ R17, -R0, -RZ ;  /* 0x800000ff00117221 */ /* 0x000fc80000010100 */
[----:B------:R-:W-:-:S07]  /*0870*/  FFMA R18, R18, R17, R18 ;  /* 0x0000001112127223 */ /* 0x000fce0000000012 */
.L_x_18:
[----:B------:R-:W-:Y:S05]  /*0880*/  BSYNC.RECONVERGENT B4 ;  /* 0x0000000000047941 */ /* 0x000fea0003800200 */
.L_x_16:
        /* <DEDUP_REMOVED lines=9> */
.L_x_15:
[----:B------:R-:W-:Y:S05]  /*0920*/  BSYNC.RECONVERGENT B3 ;  /* 0x0000000000037941 */ /* 0x000fea0003800200 */
.L_x_14:
        /* <DEDUP_REMOVED lines=21> */
.L_x_22:
[----:B------:R-:W0:Y:S02]  /*0a80*/  MUFU.RCP R18, R19 ;  /* 0x0000001300127308 */ /* 0x000e240000001000 */
[----:B0-----:R-:W-:-:S04]  /*0a90*/  FFMA R0, R19, R18, -1 ;  /* 0xbf80000013007423 */ /* 0x001fc80000000012 */
[----:B------:R-:W-:-:S04]  /*0aa0*/  FADD.FTZ R17, -R0, -RZ ;  /* 0x800000ff00117221 */ /* 0x000fc80000010100 */
[----:B------:R-:W-:-:S07]  /*0ab0*/  FFMA R18, R18, R17, R18 ;  /* 0x0000001112127223 */ /* 0x000fce0000000012 */
.L_x_23:
[----:B------:R-:W-:Y:S05]  /*0ac0*/  BSYNC.RECONVERGENT B4 ;  /* 0x0000000000047941 */ /* 0x000fea0003800200 */
.L_x_21:
        /* <DEDUP_REMOVED lines=9> */
.L_x_20:
[----:B------:R-:W-:Y:S05]  /*0b60*/  BSYNC.RECONVERGENT B3 ;  /* 0x0000000000037941 */ /* 0x000fea0003800200 */
.L_x_19:
[----:B------:R-:W-:-:S04]  /*0b70*/  IADD3 R24, P0, PT, R24, 0x30, RZ ;  /* 0x0000003018187810 */ /* 0x000fc80007f1e0ff */
[----:B------:R-:W-:Y:S01]  /*0b80*/  IADD3.X R25, PT, PT, RZ, R25, RZ, P0, !PT ;  /* 0x00000019ff197210 */ /* 0x000fe200007fe4ff */
[----:B------:R-:W-:Y:S08]  /*0b90*/  @P3 BRA `(.L_x_24) ;  /* 0xfffffff400ac3947 */ /* 0x000ff0000383ffff */
.L_x_3:
[----:B------:R-:W-:Y:S05]  /*0ba0*/  BSYNC.RECONVERGENT B2 ;  /* 0x0000000000027941 */ /* 0x000fea0003800200 */
.L_x_2:
[----:B------:R-:W-:-:S13]  /*0bb0*/  ISETP.NE.AND P0, PT, R7, RZ, PT ;  /* 0x000000ff0700720c */ /* 0x000fda0003f05270 */
[----:B------:R-:W-:Y:S05]  /*0bc0*/  @!P0 BRA `(.L_x_1) ;  /* 0x0000000400e08947 */ /* 0x000fea0003800000 */
[----:B------:R-:W-:Y:S01]  /*0bd0*/  ISETP.NE.AND P0, PT, R7, 0x1, PT ;  /* 0x000000010700780c */ /* 0x000fe20003f05270 */
[----:B------:R-:W-:-:S12]  /*0be0*/  BSSY.RECONVERGENT B2, `(.L_x_25) ;  /* 0x000004e000027945 */ /* 0x000fd80003800200 */
[----:B------:R-:W-:Y:S05]  /*0bf0*/  @!P0 BRA `(.L_x_26) ;  /* 0x0000000400308947 */ /* 0x000fea0003800000 */
[----:B------:R-:W0:Y:S01]  /*0c00*/  LDC.64 R24, c[0x0][0x380] ;  /* 0x0000e000ff187b82 */ /* 0x000e220000000a00 */
[----:B------:R-:W-:-:S05]  /*0c10*/  LEA R3, R6, R6, 0x1 ;  /* 0x0000000606037211 */ /* 0x000fca00078e08ff */
[----:B0-----:R-:W-:-:S05]  /*0c20*/  IMAD.WIDE.U32 R24, R3, 0x4, R24 ;  /* 0x0000000403187825 */ /* 0x001fca00078e0018 */
[----:B------:R-:W2:Y:S04]  /*0c30*/  LDG.E R2, desc[UR6][R24.64+0x4] ;  /* 0x0000040618027981 */ /* 0x000ea8000c1e1900 */
[----:B------:R-:W3:Y:S04]  /*0c40*/  LDG.E R3, desc[UR6][R24.64] ;  /* 0x0000000618037981 */ /* 0x000ee8000c1e1900 */
[----:B------:R-:W4:Y:S01]  /*0c50*/  LDG.E R5, desc[UR6][R24.64+0x8] ;  /* 0x0000080618057981 */ /* 0x000f22000c1e1900 */
[----:B------:R-:W-:Y:S01]  /*0c60*/  BSSY.RECONVERGENT B3, `(.L_x_27) ;  /* 0x0000020000037945 */ /* 0x000fe20003800200 */
        /* <DEDUP_REMOVED lines=17> */
.L_x_30:
[----:B------:R-:W0:Y:S02]  /*0d80*/  MUFU.RCP R18, R7 ;  /* 0x0000000700127308 */ /* 0x000e240000001000 */
[----:B0-----:R-:W-:-:S04]  /*0d90*/  FFMA R0, R7, R18, -1 ;  /* 0xbf80000007007423 */ /* 0x001fc80000000012 */
[----:B------:R-:W-:-:S04]  /*0da0*/  FADD.FTZ R5, -R0, -RZ ;  /* 0x800000ff00057221 */ /* 0x000fc80000010100 */
[----:B------:R-:W-:-:S07]  /*0db0*/  FFMA R18, R18, R5, R18 ;  /* 0x0000000512127223 */ /* 0x000fce0000000012 */
.L_x_31:
[----:B------:R-:W-:Y:S05]  /*0dc0*/  BSYNC.RECONVERGENT B4 ;  /* 0x0000000000047941 */ /* 0x000fea0003800200 */
.L_x_29:
        /* <DEDUP_REMOVED lines=9> */
.L_x_28:
[----:B------:R-:W-:Y:S05]  /*0e60*/  BSYNC.RECONVERGENT B3 ;  /* 0x0000000000037941 */ /* 0x000fea0003800200 */
.L_x_27:
        /* <DEDUP_REMOVED lines=21> */
.L_x_35:
[----:B------:R-:W0:Y:S02]  /*0fc0*/  MUFU.RCP R18, R7 ;  /* 0x0000000700127308 */ /* 0x000e240000001000 */
[----:B0-----:R-:W-:-:S04]  /*0fd0*/  FFMA R0, R7, R18, -1 ;  /* 0xbf80000007007423 */ /* 0x001fc80000000012 */
[----:B------:R-:W-:-:S04]  /*0fe0*/  FADD.FTZ R5, -R0, -RZ ;  /* 0x800000ff00057221 */ /* 0x000fc80000010100 */
[----:B------:R-:W-:-:S07]  /*0ff0*/  FFMA R18, R18, R5, R18 ;  /* 0x0000000512127223 */ /* 0x000fce0000000012 */
.L_x_36:
[----:B------:R-:W-:Y:S05]  /*1000*/  BSYNC.RECONVERGENT B4 ;  /* 0x0000000000047941 */ /* 0x000fea0003800200 */
.L_x_34:
        /* <DEDUP_REMOVED lines=9> */
.L_x_33:
[----:B------:R-:W-:Y:S05]  /*10a0*/  BSYNC.RECONVERGENT B3 ;  /* 0x0000000000037941 */ /* 0x000fea0003800200 */
.L_x_32:
[----:B------:R-:W-:-:S07]  /*10b0*/  IADD3 R6, PT, PT, R6, 0x2, RZ ;  /* 0x0000000206067810 */ /* 0x000fce0007ffe0ff */
.L_x_26:
[----:B------:R-:W-:Y:S05]  /*10c0*/  BSYNC.RECONVERGENT B2 ;  /* 0x0000000000027941 */ /* 0x000fea0003800200 */
.L_x_25:
[----:B------:R-:W-:-:S04]  /*10d0*/  LOP3.LUT R0, R10, 0x1, RZ, 0xc0, !PT ;  /* 0x000000010a007812 */ /* 0x000fc800078ec0ff */
[----:B------:R-:W-:-:S13]  /*10e0*/  ISETP.NE.U32.AND P0, PT, R0, 0x1, PT ;  /* 0x000000010000780c */ /* 0x000fda0003f05070 */
[----:B------:R-:W-:Y:S05]  /*10f0*/  @P0 BRA `(.L_x_1) ;  /* 0x0000000000940947 */ /* 0x000fea0003800000 */
[----:B------:R-:W0:Y:S01]  /*1100*/  LDC.64 R4, c[0x0][0x380] ;  /* 0x0000e000ff047b82 */ /* 0x000e220000000a00 */
[----:B------:R-:W-:-:S05]  /*1110*/  LEA R3, R6, R6, 0x1 ;  /* 0x0000000606037211 */ /* 0x000fca00078e08ff */
[----:B0-----:R-:W-:-:S05]  /*1120*/  IMAD.WIDE.U32 R4, R3, 0x4, R4 ;  /* 0x0000000403047825 */ /* 0x001fca00078e0004 */
[----:B------:R-:W2:Y:S04]  /*1130*/  LDG.E R2, desc[UR6][R4.64+0x4] ;  /* 0x0000040604027981 */ /* 0x000ea8000c1e1900 */
[----:B------:R-:W3:Y:S04]  /*1140*/  LDG.E R3, desc[UR6][R4.64] ;  /* 0x0000000604037981 */ /* 0x000ee8000c1e1900 */
[----:B------:R-:W4:Y:S01]  /*1150*/  LDG.E R7, desc[UR6][R4.64+0x8] ;  /* 0x0000080604077981 */ /* 0x000f22000c1e1900 */
        /* <DEDUP_REMOVED lines=17> */
.L_x_38:
[----:B------:R-:W0:Y:S02]  /*1270*/  MUFU.RCP R18, R7 ;  /* 0x0000000700127308 */ /* 0x000e240000001000 */
[----:B0-----:R-:W-:-:S04]  /*1280*/  FFMA R0, R7, R18, -1 ;  /* 0xbf80000007007423 */ /* 0x001fc80000000012 */
[----:B------:R-:W-:-:S04]  /*1290*/  FADD.FTZ R5, -R0, -RZ ;  /* 0x800000ff00057221 */ /* 0x000fc80000010100 */
[----:B------:R-:W-:-:S07]  /*12a0*/  FFMA R18, R18, R5, R18 ;  /* 0x0000000512127223 */ /* 0x000fce0000000012 */
.L_x_39:
[----:B------:R-:W-:Y:S05]  /*12b0*/  BSYNC.RECONVERGENT B2 ;  /* 0x0000000000027941 */ /* 0x000fea0003800200 */
.L_x_37:
        /* <DEDUP_REMOVED lines=9> */
.L_x_1:
[----:B0-----:R-:W-:Y:S05]  /*1350*/  BSYNC.RECONVERGENT B1 ;  /* 0x0000000000017941 */ /* 0x001fea0003800200 */
.L_x_0:
[----:B------:R-:W0:Y:S01]  /*1360*/  LDCU UR4, c[0x0][0x390] ;  /* 0x00007200ff0477ac */ /* 0x000e220008000800 */
[----:B------:R-:W-:Y:S01]  /*1370*/  BSSY.RECONVERGENT B1, `(.L_x_40) ;  /* 0x0000032000017945 */ /* 0x000fe20003800200 */
[----:B0-----:R-:W-:-:S13]  /*1380*/  ISETP.GE.AND P0, PT, R10, UR4, PT ;  /* 0x000000040a007c0c */ /* 0x001fda000bf06270 */
[----:B------:R-:W-:Y:S05]  /*1390*/  @P0 BRA `(.L_x_41) ;  /* 0x0000000000bc0947 */ /* 0x000fea0003800000 */
[----:B------:R-:W-:Y:S01]  /*13a0*/  ISETP.NE.AND P0, PT, R13, R10, PT ;  /* 0x0000000a0d00720c */ /* 0x000fe20003f05270 */
[----:B------:R-:W-:-:S12]  /*13b0*/  BSSY.RECONVERGENT B2, `(.L_x_42) ;  /* 0x000002c000027945 */ /* 0x000fd80003800200 */
[----:B------:R-:W-:Y:S05]  /*13c0*/  @!P0 BRA `(.L_x_43) ;  /* 0x0000000000a88947 */ /* 0x000fea0003800000 */
[----:B-----5:R-:W0:Y:S01]  /*13d0*/  LDC.64 R14, c[0x0][0x380] ;  /* 0x0000e000ff0e7b82 */ /* 0x020e220000000a00 */
[----:B------:R-:W-:Y:S02]  /*13e0*/  LEA R7, R10, R10, 0x1 ;  /* 0x0000000a0a077211 */ /* 0x000fe400078e08ff */
[----:B------:R-:W-:-:S03]  /*13f0*/  LEA R3, R13, R13, 0x1 ;  /* 0x0000000d0d037211 */ /* 0x000fc600078e08ff */
[----:B0-----:R-:W-:-:S04]  /*1400*/  IMAD.WIDE.U32 R6, R7, 0x4, R14 ;  /* 0x0000000407067825 */ /* 0x001fc800078e000e */
[----:B------:R-:W-:Y:S01]  /*1410*/  IMAD.WIDE R14, R3, 0x4, R14 ;  /* 0x00000004030e7825 */ /* 0x000fe200078e020e */
[----:B------:R-:W2:Y:S04]  /*1420*/  LDG.E R2, desc[UR6][R6.64+0x4] ;  /* 0x0000040606027981 */ /* 0x000ea8000c1e1900 */
[----:B------:R-:W2:Y:S04]  /*1430*/  LDG.E R5, desc[UR6][R14.64+0x4] ;  /* 0x000004060e057981 */ /* 0x000ea8000c1e1900 */
[----:B------:R-:W3:Y:S04]  /*1440*/  LDG.E R4, desc[UR6][R6.64] ;  /* 0x0000000606047981 */ /* 0x000ee8000c1e1900 */
[----:B------:R-:W3:Y:S04]  /*1450*/  LDG.E R3, desc[UR6][R14.64] ;  /* 0x000000060e037981 */ /* 0x000ee8000c1e1900 */
[----:B------:R-:W4:Y:S04]  /*1460*/  LDG.E R0, desc[UR6][R6.64+0x8] ;  /* 0x0000080606007981 */ /* 0x000f28000c1e1900 */
[----:B------:R-:W4:Y:S01]  /*1470*/  LDG.E R17, desc[UR6][R14.64+0x8] ;  /* 0x000008060e117981 */ /* 0x000f22000c1e1900 */
[----:B--2---:R-:W-:-:S04]  /*1480*/  FADD R2, R2, -R5 ;  /* 0x8000000502027221 */ /* 0x004fc80000000000 */
[----:B------:R-:W-:Y:S01]  /*1490*/  FMUL R5, R2, R2 ;  /* 0x0000000202057220 */ /* 0x000fe20000400000 */
[----:B---3--:R-:W-:Y:S01]  /*14a0*/  FADD R4, R4, -R3 ;  /* 0x8000000304047221 */ /* 0x008fe20000000000 */
[----:B----4-:R-:W-:-:S03]  /*14b0*/  FADD R3, R0, -R17 ;  /* 0x8000001100037221 */ /* 0x010fc60000000000 */
        /* <DEDUP_REMOVED lines=13> */
.L_x_45:
[----:B------:R-:W0:Y:S02]  /*1590*/  MUFU.RCP R18, R17 ;  /* 0x0000001100127308 */ /* 0x000e240000001000 */
[----:B0-----:R-:W-:-:S04]  /*15a0*/  FFMA R0, R17, R18, -1 ;  /* 0xbf80000011007423 */ /* 0x001fc80000000012 */
[----:B------:R-:W-:-:S04]  /*15b0*/  FADD.FTZ R5, -R0, -RZ ;  /* 0x800000ff00057221 */ /* 0x000fc80000010100 */
[----:B------:R-:W-:-:S07]  /*15c0*/  FFMA R18, R18, R5, R18 ;  /* 0x0000000512127223 */ /* 0x000fce0000000012 */
.L_x_46:
[----:B------:R-:W-:Y:S05]  /*15d0*/  BSYNC.RECONVERGENT B3 ;  /* 0x0000000000037941 */ /* 0x000fea0003800200 */
.L_x_44:
        /* <DEDUP_REMOVED lines=9> */
.L_x_43:
[----:B------:R-:W-:Y:S05]  /*1670*/  BSYNC.RECONVERGENT B2 ;  /* 0x0000000000027941 */ /* 0x000fea0003800200 */
.L_x_42:
[----:B------:R-:W-:-:S07]  /*1680*/  IADD3 R10, PT, PT, R10, 0x1, RZ ;  /* 0x000000010a0a7810 */ /* 0x000fce0007ffe0ff */
.L_x_41:
[----:B------:R-:W-:Y:S05]  /*1690*/  BSYNC.RECONVERGENT B1 ;  /* 0x0000000000017941 */ /* 0x000fea0003800200 */
.L_x_40:
[----:B------:R-:W0:Y:S01]  /*16a0*/  LDCU UR4, c[0x0][0x390] ;  /* 0x00007200ff0477ac */ /* 0x000e220008000800 */
[----:B------:R-:W-:Y:S01]  /*16b0*/  BSSY.RECONVERGENT B1, `(.L_x_47) ;  /* 0x0000126000017945 */ /* 0x000fe20003800200 */
[----:B0-----:R-:W-:-:S13]  /*16c0*/  ISETP.GE.AND P0, PT, R10, UR4, PT ;  /* 0x000000040a007c0c */ /* 0x001fda000bf06270 */
[----:B------:R-:W-:Y:S05]  /*16d0*/  @P0 BRA `(.L_x_48) ;  /* 0x00000010008c0947 */ /* 0x000fea0003800000 */
[----:B-----5:R-:W0:Y:S01]  /*16e0*/  LDC.64 R14, c[0x0][0x380] ;  /* 0x0000e000ff0e7b82 */ /* 0x020e220000000a00 */
[----:B------:R-:W-:-:S05]  /*16f0*/  LEA R17, R13, R13, 0x1 ;  /* 0x0000000d0d117211 */ /* 0x000fca00078e08ff */
[----:B0-----:R-:W-:-:S05]  /*1700*/  IMAD.WIDE R16, R17, 0x4, R14 ;  /* 0x0000000411107825 */ /* 0x001fca00078e020e */
[----:B------:R0:W5:Y:S04]  /*1710*/  LDG.E R7, desc[UR6][R16.64] ;  /* 0x0000000610077981 */ /* 0x000168000c1e1900 */
[----:B------:R0:W5:Y:S04]  /*1720*/  LDG.E R6, desc[UR6][R16.64+0x4] ;  /* 0x0000040610067981 */ /* 0x000168000c1e1900 */
[----:B------:R0:W5:Y:S01]  /*1730*/  LDG.E R5, desc[UR6][R16.64+0x8] ;  /* 0x0000080610057981 */ /* 0x000162000c1e1900 */
[C---:B------:R-:W-:Y:S01]  /*1740*/  IADD3 R0, PT, PT, R10.reuse, -UR4, RZ ;  /* 0x800000040a007c10 */ /* 0x040fe2000fffe0ff */
[----:B------:R-:W-:Y:S01]  /*1750*/  BSSY.RECONVERGENT B2, `(.L_x_49) ;  /* 0x00000a1000027945 */ /* 0x000fe20003800200 */
[----:B------:R-:W-:-:S02]  /*1760*/  IADD3 R4, PT, PT, -R10, UR4, RZ ;  /* 0x000000040a047c10 */ /* 0x000fc4000fffe1ff */
[----:B------:R-:W-:Y:S02]  /*1770*/  ISETP.GT.U32.AND P0, PT, R0, -0x4, PT ;  /* 0xfffffffc0000780c */ /* 0x000fe40003f04070 */
[----:B------:R-:W-:-:S11]  /*1780*/  LOP3.LUT R3, R4, 0x3, RZ, 0xc0, !PT ;  /* 0x0000000304037812 */ /* 0x000fd600078ec0ff */
[----:B0-----:R-:W-:Y:S05]  /*1790*/  @P0 BRA `(.L_x_50) ;  /* 0x0000000800700947 */ /* 0x001fea0003800000 */
[----:B------:R-:W-:Y:S02]  /*17a0*/  LEA R17, R10, R10, 0x1 ;  /* 0x0000000a0a117211 */ /* 0x000fe400078e08ff */
[----:B------:R-:W-:-:S03]  /*17b0*/  LOP3.LUT R2, R4, 0xfffffffc, RZ, 0xc0, !PT ;  /* 0xfffffffc04027812 */ /* 0x000fc600078ec0ff */
[----:B------:R-:W-:Y:S01]  /*17c0*/  IMAD.WIDE.U32 R14, R17, 0x4, R14 ;  /* 0x00000004110e7825 */ /* 0x000fe200078e000e */
[----:B------:R-:W-:Y:S02]  /*17d0*/  IADD3 R2, PT, PT, -R2, RZ, RZ ;  /* 0x000000ff02027210 */ /* 0x000fe40007ffe1ff */
[----:B------:R-:W-:-:S04]  /*17e0*/  IADD3 R14, P0, PT, R14, 0x18, RZ ;  /* 0x000000180e0e7810 */ /* 0x000fc80007f1e0ff */
[----:B------:R-:W-:-:S09]  /*17f0*/  IADD3.X R15, PT, PT, RZ, R15, RZ, P0, !PT ;  /* 0x0000000fff0f7210 */ /* 0x000fd200007fe4ff */
.L_x_71:
        /* <DEDUP_REMOVED lines=23> */
.L_x_54:
[----:B------:R-:W0:Y:S02]  /*1970*/  MUFU.RCP R18, R19 ;  /* 0x0000001300127308 */ /* 0x000e240000001000 */
[----:B0-----:R-:W-:-:S04]  /*1980*/  FFMA R0, R19, R18, -1 ;  /* 0xbf80000013007423 */ /* 0x001fc80000000012 */
[----:B------:R-:W-:-:S04]  /*1990*/  FADD.FTZ R17, -R0, -RZ ;  /* 0x800000ff00117221 */ /* 0x000fc80000010100 */
[----:B------:R-:W-:-:S07]  /*19a0*/  FFMA R18, R18, R17, R18 ;  /* 0x0000001112127223 */ /* 0x000fce0000000012 */
.L_x_55:
[----:B------:R-:W-:Y:S05]  /*19b0*/  BSYNC.RECONVERGENT B4 ;  /* 0x0000000000047941 */ /* 0x000fea0003800200 */
.L_x_53:
        /* <DEDUP_REMOVED lines=9> */
.L_x_52:
[----:B------:R-:W-:Y:S05]  /*1a50*/  BSYNC.RECONVERGENT B3 ;  /* 0x0000000000037941 */ /* 0x000fea0003800200 */
.L_x_51:
        /* <DEDUP_REMOVED lines=21> */
.L_x_59:
[----:B------:R-:W0:Y:S02]  /*1bb0*/  MUFU.RCP R18, R19 ;  /* 0x0000001300127308 */ /* 0x000e240000001000 */
[----:B0-----:R-:W-:-:S04]  /*1bc0*/  FFMA R0, R19, R18, -1 ;  /* 0xbf80000013007423 */ /* 0x001fc80000000012 */
[----:B------:R-:W-:-:S04]  /*1bd0*/  FADD.FTZ R17, -R0, -RZ ;  /* 0x800000ff00117221 */ /* 0x000fc80000010100 */
[----:B------:R-:W-:-:S07]  /*1be0*/  FFMA R18, R18, R17, R18 ;  /* 0x0000001112127223 */ /* 0x000fce0000000012 */
.L_x_60:
[----:B------:R-:W-:Y:S05]  /*1bf0*/  BSYNC.RECONVERGENT B4 ;  /* 0x0000000000047941 */ /* 0x000fea0003800200 */
.L_x_58:
        /* <DEDUP_REMOVED lines=9> */
.L_x_57:
[----:B------:R-:W-:Y:S05]  /*1c90*/  BSYNC.RECONVERGENT B3 ;  /* 0x0000000000037941 */ /* 0x000fea0003800200 */
.L_x_56:
        /* <DEDUP_REMOVED lines=21> */
.L_x_64:
[----:B------:R-:W0:Y:S02]  /*1df0*/  MUFU.RCP R18, R19 ;  /* 0x0000001300127308 */ /* 0x000e240000001000 */
[----:B0-----:R-:W-:-:S04]  /*1e00*/  FFMA R0, R19, R18, -1 ;  /* 0xbf80000013007423 */ /* 0x001fc80000000012 */
[----:B------:R-:W-:-:S04]  /*1e10*/  FADD.FTZ R17, -R0, -RZ ;  /* 0x800000ff00117221 */ /* 0x000fc80000010100 */
[----:B------:R-:W-:-:S07]  /*1e20*/  FFMA R18, R18, R17, R18 ;  /* 0x0000001112127223 */ /* 0x000fce0000000012 */
.L_x_65:
[----:B------:R-:W-:Y:S05]  /*1e30*/  BSYNC.RECONVERGENT B4 ;  /* 0x0000000000047941 */ /* 0x000fea0003800200 */
.L_x_63:
        /* <DEDUP_REMOVED lines=9> */
.L_x_62:
[----:B------:R-:W-:Y:S05]  /*1ed0*/  BSYNC.RECONVERGENT B3 ;  /* 0x0000000000037941 */ /* 0x000fea0003800200 */
.L_x_61:
        /* <DEDUP_REMOVED lines=21> */
.L_x_69:
[----:B------:R-:W0:Y:S02]  /*2030*/  MUFU.RCP R18, R19 ;  /* 0x0000001300127308 */ /* 0x000e240000001000 */
[----:B0-----:R-:W-:-:S04]  /*2040*/  FFMA R0, R19, R18, -1 ;  /* 0xbf80000013007423 */ /* 0x001fc80000000012 */
[----:B------:R-:W-:-:S04]  /*2050*/  FADD.FTZ R17, -R0, -RZ ;  /* 0x800000ff00117221 */ /* 0x000fc80000010100 */
[----:B------:R-:W-:-:S07]  /*2060*/  FFMA R18, R18, R17, R18 ;  /* 0x0000001112127223 */ /* 0x000fce0000000012 */
.L_x_70:
[----:B------:R-:W-:Y:S05]  /*2070*/  BSYNC.RECONVERGENT B4 ;  /* 0x0000000000047941 */ /* 0x000fea0003800200 */
.L_x_68:
        /* <DEDUP_REMOVED lines=9> */
.L_x_67:
[----:B------:R-:W-:Y:S05]  /*2110*/  BSYNC.RECONVERGENT B3 ;  /* 0x0000000000037941 */ /* 0x000fea0003800200 */
.L_x_66:
[----:B------:R-:W-:Y:S02]  /*2120*/  IADD3 R14, P0, PT, R14, 0x30, RZ ;  /* 0x000000300e0e7810 */ /* 0x000fe40007f1e0ff */
[----:B------:R-:W-:Y:S02]  /*2130*/  IADD3 R10, PT, PT, R10, 0x4, RZ ;  /* 0x000000040a0a7810 */ /* 0x000fe40007ffe0ff */
[----:B------:R-:W-:Y:S01]  /*2140*/  IADD3.X R15, PT, PT, RZ, R15, RZ, P0, !PT ;  /* 0x0000000fff0f7210 */ /* 0x000fe200007fe4ff */
[----:B------:R-:W-:Y:S08]  /*2150*/  @P3 BRA `(.L_x_71) ;  /* 0xfffffff400a83947 */ /* 0x000ff0000383ffff */
.L_x_50:
[----:B------:R-:W-:Y:S05]  /*2160*/  BSYNC.RECONVERGENT B2 ;  /* 0x0000000000027941 */ /* 0x000fea0003800200 */
.L_x_49:
        /* <DEDUP_REMOVED lines=29> */
.L_x_77:
[----:B------:R-:W0:Y:S02]  /*2340*/  MUFU.RCP R18, R17 ;  /* 0x0000001100127308 */ /* 0x000e240000001000 */
[----:B0-----:R-:W-:-:S04]  /*2350*/  FFMA R0, R17, R18, -1 ;  /* 0xbf80000011007423 */ /* 0x001fc80000000012 */
[----:B------:R-:W-:-:S04]  /*2360*/  FADD.FTZ R15, -R0, -RZ ;  /* 0x800000ff000f7221 */ /* 0x000fc80000010100 */
[----:B------:R-:W-:-:S07]  /*2370*/  FFMA R18, R18, R15, R18 ;  /* 0x0000000f12127223 */ /* 0x000fce0000000012 */
.L_x_78:
[----:B------:R-:W-:Y:S05]  /*2380*/  BSYNC.RECONVERGENT B4 ;  /* 0x0000000000047941 */ /* 0x000fea0003800200 */
.L_x_76:
        /* <DEDUP_REMOVED lines=9> */
.L_x_75:
[----:B------:R-:W-:Y:S05]  /*2420*/  BSYNC.RECONVERGENT B3 ;  /* 0x0000000000037941 */ /* 0x000fea0003800200 */
.L_x_74:
        /* <DEDUP_REMOVED lines=21> */
.L_x_82:
[----:B------:R-:W0:Y:S02]  /*2580*/  MUFU.RCP R18, R17 ;  /* 0x0000001100127308 */ /* 0x000e240000001000 */
[----:B0-----:R-:W-:-:S04]  /*2590*/  FFMA R0, R17, R18, -1 ;  /* 0xbf80000011007423 */ /* 0x001fc80000000012 */
[----:B------:R-:W-:-:S04]  /*25a0*/  FADD.FTZ R15, -R0, -RZ ;  /* 0x800000ff000f7221 */ /* 0x000fc80000010100 */
[----:B------:R-:W-:-:S07]  /*25b0*/  FFMA R18, R18, R15, R18 ;  /* 0x0000000f12127223 */ /* 0x000fce0000000012 */
.L_x_83:
[----:B------:R-:W-:Y:S05]  /*25c0*/  BSYNC.RECONVERGENT B4 ;  /* 0x0000000000047941 */ /* 0x000fea0003800200 */
.L_x_81:
        /* <DEDUP_REMOVED lines=9> */
.L_x_80:
[----:B------:R-:W-:Y:S05]  /*2660*/  BSYNC.RECONVERGENT B3 ;  /* 0x0000000000037941 */ /* 0x000fea0003800200 */
.L_x_79:
[----:B------:R-:W-:-:S07]  /*2670*/  IADD3 R10, PT, PT, R10, 0x2, RZ ;  /* 0x000000020a0a7810 */ /* 0x000fce0007ffe0ff */
.L_x_73:
[----:B------:R-:W-:Y:S05]  /*2680*/  BSYNC.RECONVERGENT B2 ;  /* 0x0000000000027941 */ /* 0x000fea0003800200 */
.L_x_72:
        /* <DEDUP_REMOVED lines=26> */
.L_x_85:
[----:B------:R-:W0:Y:S02]  /*2830*/  MUFU.RCP R18, R7 ;  /* 0x0000000700127308 */ /* 0x000e240000001000 */
[----:B0-----:R-:W-:-:S04]  /*2840*/  FFMA R0, R7, R18, -1 ;  /* 0xbf80000007007423 */ /* 0x001fc80000000012 */
[----:B------:R-:W-:-:S04]  /*2850*/  FADD.FTZ R3, -R0, -RZ ;  /* 0x800000ff00037221 */ /* 0x000fc80000010100 */
[----:B------:R-:W-:-:S07]  /*2860*/  FFMA R18, R18, R3, R18 ;  /* 0x0000000312127223 */ /* 0x000fce0000000012 */
.L_x_86:
[----:B------:R-:W-:Y:S05]  /*2870*/  BSYNC.RECONVERGENT B2 ;  /* 0x0000000000027941 */ /* 0x000fea0003800200 */
.L_x_84:
        /* <DEDUP_REMOVED lines=9> */
.L_x_48:
[----:B------:R-:W-:Y:S05]  /*2910*/  BSYNC.RECONVERGENT B1 ;  /* 0x0000000000017941 */ /* 0x000fea0003800200 */
.L_x_47:
[----:B------:R-:W0:Y:S01]  /*2920*/  LDC.64 R2, c[0x0][0x388] ;  /* 0x0000e200ff027b82 */ /* 0x000e220000000a00 */
[----:B------:R-:W-:-:S05]  /*2930*/  LEA R13, R13, R13, 0x1 ;  /* 0x0000000d0d0d7211 */ /* 0x000fca00078e08ff */
[----:B0-----:R-:W-:-:S05]  /*2940*/  IMAD.WIDE R2, R13, 0x4, R2 ;  /* 0x000000040d027825 */ /* 0x001fca00078e0202 */
[----:B------:R-:W-:Y:S04]  /*2950*/  STG.E desc[UR6][R2.64], R11 ;  /* 0x0000000b02007986 */ /* 0x000fe8000c101906 */
[----:B------:R-:W-:Y:S04]  /*2960*/  STG.E desc[UR6][R2.64+0x4], R9 ;  /* 0x0000040902007986 */ /* 0x000fe8000c101906 */
[----:B------:R-:W-:Y:S01]  /*2970*/  STG.E desc[UR6][R2.64+0x8], R8 ;  /* 0x0000080802007986 */ /* 0x000fe2000c101906 */
[----:B------:R-:W-:Y:S05]  /*2980*/  EXIT ;  /* 0x000000000000794d */ /* 0x000fea0003800000 */
        .weak           $__internal_0_$__cuda_sm20_rcp_rn_f32_slowpath
        .type           $__internal_0_$__cuda_sm20_rcp_rn_f32_slowpath,@function
        .size           $__internal_0_$__cuda_sm20_rcp_rn_f32_slowpath,(.L_x_92 - $__internal_0_$__cuda_sm20_rcp_rn_f32_slowpath)
$__internal_0_$__cuda_sm20_rcp_rn_f32_slowpath:
[----:B------:R-:W-:Y:S01]  /*2990*/  SHF.L.U32 R16, R0, 0x1, RZ ;  /* 0x0000000100107819 */ /* 0x000fe200000006ff */
[----:B------:R-:W-:Y:S03]  /*29a0*/  BSSY.RECONVERGENT B0, `(.L_x_87) ;  /* 0x0000030000007945 */ /* 0x000fe60003800200 */
[----:B------:R-:W-:-:S04]  /*29b0*/  SHF.R.U32.HI R16, RZ, 0x18, R16 ;  /* 0x00000018ff107819 */ /* 0x000fc80000011610 */
[----:B------:R-:W-:-:S13]  /*29c0*/  ISETP.NE.U32.AND P0, PT, R16, RZ, PT ;  /* 0x000000ff1000720c */ /* 0x000fda0003f05070 */
[----:B------:R-:W-:Y:S05]  /*29d0*/  @P0 BRA `(.L_x_88) ;  /* 0x0000000000280947 */ /* 0x000fea0003800000 */
[----:B------:R-:W-:-:S04]  /*29e0*/  SHF.L.U32 R16, R0, 0x1, RZ ;  /* 0x0000000100107819 */ /* 0x000fc800000006ff */
[----:B------:R-:W-:-:S13]  /*29f0*/  ISETP.NE.AND P0, PT, R16, RZ, PT ;  /* 0x000000ff1000720c */ /* 0x000fda0003f05270 */
[----:B------:R-:W-:Y:S01]  /*2a00*/  @P0 FFMA R17, R0, 1.84467440737095516160e+19, RZ ;  /* 0x5f80000000110823 */ /* 0x000fe200000000ff */
[----:B------:R-:W-:Y:S08]  /*2a10*/  @!P0 MUFU.RCP R18, R0 ;  /* 0x0000000000128308 */ /* 0x000ff00000001000 */
[----:B------:R-:W0:Y:S02]  /*2a20*/  @P0 MUFU.RCP R16, R17 ;  /* 0x0000001100100308 */ /* 0x000e240000001000 */
[----:B0-----:R-:W-:-:S04]  /*2a30*/  @P0 FFMA R19, R17, R16, -1 ;  /* 0xbf80000011130423 */ /* 0x001fc80000000010 */
[----:B------:R-:W-:-:S04]  /*2a40*/  @P0 FADD.FTZ R19, -R19, -RZ ;  /* 0x800000ff13130221 */ /* 0x000fc80000010100 */
[----:B------:R-:W-:-:S04]  /*2a50*/  @P0 FFMA R19, R16, R19, R16 ;  /* 0x0000001310130223 */ /* 0x000fc80000000010 */
[----:B------:R-:W-:Y:S01]  /*2a60*/  @P0 FFMA R18, R19, 1.84467440737095516160e+19, RZ ;  /* 0x5f80000013120823 */ /* 0x000fe200000000ff */
[----:B------:R-:W-:Y:S06]  /*2a70*/  BRA `(.L_x_89) ;  /* 0x0000000000887947 */ /* 0x000fec0003800000 */
.L_x_88:
[----:B------:R-:W-:-:S04]  /*2a80*/  IADD3 R17, PT, PT, R16, -0xfd, RZ ;  /* 0xffffff0310117810 */ /* 0x000fc80007ffe0ff */
[----:B------:R-:W-:-:S13]  /*2a90*/  ISETP.GT.U32.AND P0, PT, R17, 0x1, PT ;  /* 0x000000011100780c */ /* 0x000fda0003f04070 */
[----:B------:R-:W-:Y:S05]  /*2aa0*/  @P0 BRA `(.L_x_90) ;  /* 0x0000000000780947 */ /* 0x000fea0003800000 */
[----:B------:R-:W-:Y:S01]  /*2ab0*/  LOP3.LUT R28, R0, 0x7fffff, RZ, 0xc0, !PT ;  /* 0x007fffff001c7812 */ /* 0x000fe200078ec0ff */
[----:B------:R-:W-:Y:S01]  /*2ac0*/  HFMA2 R20, -RZ, RZ, 0, 1.78813934326171875e-07 ;  /* 0x00000003ff147431 */ /* 0x000fe200000001ff */
[----:B------:R-:W-:Y:S02]  /*2ad0*/  IADD3 R16, PT, PT, R16, -0xfc, RZ ;  /* 0xffffff0410107810 */ /* 0x000fe40007ffe0ff */
[----:B------:R-:W-:-:S04]  /*2ae0*/  LOP3.LUT R28, R28, 0x3f800000, RZ, 0xfc, !PT ;  /* 0x3f8000001c1c7812 */ /* 0x000fc800078efcff */
[----:B------:R-:W0:Y:S01]  /*2af0*/  MUFU.RCP R19, R28 ;  /* 0x0000001c00137308 */ /* 0x000e220000001000 */
[----:B------:R-:W-:Y:S01]  /*2b00*/  SHF.L.U32 R20, R20, R17, RZ ;  /* 0x0000001114147219 */ /* 0x000fe200000006ff */
[----:B0-----:R-:W-:-:S04]  /*2b10*/  FFMA R26, R28, R19, -1 ;  /* 0xbf8000001c1a7423 */ /* 0x001fc80000000013 */
[----:B------:R-:W-:-:S04]  /*2b20*/  FADD.FTZ R26, -R26, -RZ ;  /* 0x800000ff1a1a7221 */ /* 0x000fc80000010100 */
[CCC-:B------:R-:W-:Y:S01]  /*2b30*/  FFMA.RM R18, R19.reuse, R26.reuse, R19.reuse ;  /* 0x0000001a13127223 */ /* 0x1c0fe20000004013 */
[----:B------:R-:W-:-:S04]  /*2b40*/  FFMA.RP R19, R19, R26, R19 ;  /* 0x0000001a13137223 */ /* 0x000fc80000008013 */
[C---:B------:R-:W-:Y:S02]  /*2b50*/  LOP3.LUT R21, R18.reuse, 0x7fffff, RZ, 0xc0, !PT ;  /* 0x007fffff12157812 */ /* 0x040fe400078ec0ff */
[----:B------:R-:W-:Y:S02]  /*2b60*/  FSETP.NEU.FTZ.AND P0, PT, R18, R19, PT ;  /* 0x000000131200720b */ /* 0x000fe40003f1d000 */
[----:B------:R-:W-:Y:S02]  /*2b70*/  LOP3.LUT R21, R21, 0x800000, RZ, 0xfc, !PT ;  /* 0x0080000015157812 */ /* 0x000fe400078efcff */
[----:B------:R-:W-:Y:S02]  /*2b80*/  SEL R18, RZ, 0xffffffff, !P0 ;  /* 0xffffffffff127807 */ /* 0x000fe40004000000 */
[----:B------:R-:W-:Y:S02]  /*2b90*/  LOP3.LUT R20, R20, R21, RZ, 0xc0, !PT ;  /* 0x0000001514147212 */ /* 0x000fe400078ec0ff */
[----:B------:R-:W-:-:S02]  /*2ba0*/  IADD3 R18, PT, PT, -R18, RZ, RZ ;  /* 0x000000ff12127210 */ /* 0x000fc40007ffe1ff */
[-C--:B------:R-:W-:Y:S02]  /*2bb0*/  SHF.R.U32.HI R20, RZ, R17.reuse, R20 ;  /* 0x00000011ff147219 */ /* 0x080fe40000011614 */
[--C-:B------:R-:W-:Y:S02]  /*2bc0*/  LOP3.LUT P1, RZ, R18, R17, R21.reuse, 0xf8, !PT ;  /* 0x0000001112ff7212 */ /* 0x100fe4000782f815 */
[C---:B------:R-:W-:Y:S02]  /*2bd0*/  LOP3.LUT P0, RZ, R20.reuse, 0x1, RZ, 0xc0, !PT ;  /* 0x0000000114ff7812 */ /* 0x040fe4000780c0ff */
[----:B------:R-:W-:Y:S02]  /*2be0*/  LOP3.LUT P2, RZ, R20, 0x2, RZ, 0xc0, !PT ;  /* 0x0000000214ff7812 */ /* 0x000fe4000784c0ff */
[----:B------:R-:W-:Y:S02]  /*2bf0*/  SHF.R.U32.HI R21, RZ, R16, R21 ;  /* 0x00000010ff157219 */ /* 0x000fe40000011615 */
[----:B------:R-:W-:-:S02]  /*2c00*/  PLOP3.LUT P0, PT, P0, P1, P2, 0xe0, 0x0 ;  /* 0x000000000000781c */ /* 0x000fc40000703c20 */
[----:B------:R-:W-:Y:S02]  /*2c10*/  LOP3.LUT P1, RZ, R0, 0x7fffff, RZ, 0xc0, !PT ;  /* 0x007fffff00ff7812 */ /* 0x000fe4000782c0ff */
[----:B------:R-:W-:-:S04]  /*2c20*/  SEL R17, RZ, 0x1, !P0 ;  /* 0x00000001ff117807 */ /* 0x000fc80004000000 */
[----:B------:R-:W-:-:S04]  /*2c30*/  IADD3 R17, PT, PT, -R17, RZ, RZ ;  /* 0x000000ff11117210 */ /* 0x000fc80007ffe1ff */
[----:B------:R-:W-:-:S13]  /*2c40*/  ISETP.GE.AND P0, PT, R17, RZ, PT ;  /* 0x000000ff1100720c */ /* 0x000fda0003f06270 */
[----:B------:R-:W-:-:S04]  /*2c50*/  @!P0 IADD3 R21, PT, PT, R21, 0x1, RZ ;  /* 0x0000000115158810 */ /* 0x000fc80007ffe0ff */
[----:B------:R-:W-:-:S04]  /*2c60*/  @!P1 SHF.L.U32 R21, R21, 0x1, RZ ;  /* 0x0000000115159819 */ /* 0x000fc800000006ff */
[----:B------:R-:W-:Y:S01]  /*2c70*/  LOP3.LUT R18, R21, 0x80000000, R0, 0xf8, !PT ;  /* 0x8000000015127812 */ /* 0x000fe200078ef800 */
[----:B------:R-:W-:Y:S06]  /*2c80*/  BRA `(.L_x_89) ;  /* 0x0000000000047947 */ /* 0x000fec0003800000 */
.L_x_90:
[----:B------:R0:W1:Y:S02]  /*2c90*/  MUFU.RCP R18, R0 ;  /* 0x0000000000127308 */ /* 0x0000640000001000 */
.L_x_89:
[----:B------:R-:W-:Y:S05]  /*2ca0*/  BSYNC.RECONVERGENT B0 ;  /* 0x0000000000007941 */ /* 0x000fea0003800200 */
.L_x_87:
[----:B------:R-:W-:Y:S01]  /*2cb0*/  HFMA2 R17, -RZ, RZ, 0, 0 ;  /* 0x00000000ff117431 */ /* 0x000fe200000001ff */
[----:B------:R-:W-:-:S04]  /*2cc0*/  MOV R16, R12 ;  /* 0x0000000c00107202 */ /* 0x000fc80000000f00 */
[----:B01----:R-:W-:Y:S05]  /*2cd0*/  RET.REL.NODEC R16 `(_Z21compute_forces_kernelPfS_i) ;  /* 0xffffffd010c87950 */ /* 0x003fea0003c3ffff */
.L_x_91:
[----:B------:R-:W-:-:S00]  /*2ce0*/  BRA `(.L_x_91) ;  /* 0xfffffffc00fc7947 */ /* 0x000fc0000383ffff */
[----:B------:R-:W-:-:S00]  /*2cf0*/  NOP ;  /* 0x0000000000007918 */ /* 0x000fc00000000000 */
        /* <DEDUP_REMOVED lines=8> */
.L_x_92:


//--------------------- .nv.shared.reserved.0     --------------------------
	.section	.nv.shared.reserved.0,"aw",@nobits
	.weak		__nv_reservedSMEM_offset_0_alias
	.size		__nv_reservedSMEM_offset_0_alias, 0, 64
	.other		__nv_reservedSMEM_offset_0_alias,@"STO_CUDA_RESERVED_SHARED STV_DEFAULT"
__nv_reservedSMEM_offset_0_alias:
	.zero		0
	.zero		64


//--------------------- .nv.constant0._Z21compute_forces_kernelPfS_i --------------------------
	.section	.nv.constant0._Z21compute_forces_kernelPfS_i,"a",@progbits
	.sectionflags	@""
	.align	4
.nv.constant0._Z21compute_forces_kernelPfS_i:
	.zero		916


//--------------------- SYMBOLS --------------------------

	.type		.nv.reservedSmem.offset0,@object
	.size		.nv.reservedSmem.offset0,0x4
